	.headerflags	@"EF_CUDA_TEXMODE_UNIFIED EF_CUDA_64BIT_ADDRESS EF_CUDA_ACCELERATORS EF_CUDA_SM90 EF_CUDA_VIRTUAL_SM(EF_CUDA_SM90)"
	.elftype	@"ET_EXEC"


//--------------------- .nv.info                  --------------------------
	.section	.nv.info,"",@"SHT_CUDA_INFO"
	.align	4


	//----- nvinfo : EIATTR_REGCOUNT
	.align		4
        /*0000*/ 	.byte	0x04, 0x2f
        /*0002*/ 	.short	(.L_1 - .L_0)
	.align		4
.L_0:
        /*0004*/ 	.word	index@(triton_poi_fused__prelu_kernel_add_mul_20)
        /*0008*/ 	.word	0x0000001c


	//----- nvinfo : EIATTR_MIN_STACK_SIZE
	.align		4
.L_1:
        /*000c*/ 	.byte	0x04, 0x12
        /*000e*/ 	.short	(.L_3 - .L_2)
	.align		4
.L_2:
        /*0010*/ 	.word	index@(triton_poi_fused__prelu_kernel_add_mul_20)
        /*0014*/ 	.word	0x00000000


	//----- nvinfo : EIATTR_FRAME_SIZE
	.align		4
.L_3:
        /*0018*/ 	.byte	0x04, 0x11
        /*001a*/ 	.short	(.L_5 - .L_4)
	.align		4
.L_4:
        /*001c*/ 	.word	index@(triton_poi_fused__prelu_kernel_add_mul_20)
        /*0020*/ 	.word	0x00000000


	//----- nvinfo : EIATTR_MIN_STACK_SIZE
	.align		4
.L_5:
        /*0024*/ 	.byte	0x04, 0x12
        /*0026*/ 	.short	(.L_7 - .L_6)
	.align		4
.L_6:
        /*0028*/ 	.word	index@(triton_poi_fused__prelu_kernel_add_mul_20)
        /*002c*/ 	.word	0x00000000
.L_7:


//--------------------- .nv.info.triton_poi_fused__prelu_kernel_add_mul_20 --------------------------
	.section	.nv.info.triton_poi_fused__prelu_kernel_add_mul_20,"",@"SHT_CUDA_INFO"
	.sectionflags	@""
	.align	4


	//----- nvinfo : EIATTR_CUDA_API_VERSION
	.align		4
        /*0000*/ 	.byte	0x04, 0x37
        /*0002*/ 	.short	(.L_9 - .L_8)
.L_8:
        /*0004*/ 	.word	0x0000007c


	//----- nvinfo : EIATTR_KPARAM_INFO
	.align		4
.L_9:
        /*0008*/ 	.byte	0x04, 0x17
        /*000a*/ 	.short	(.L_11 - .L_10)
.L_10:
        /*000c*/ 	.word	0x00000000
        /*0010*/ 	.short	0x0005
        /*0012*/ 	.short	0x0028
        /*0014*/ 	.byte	0x00, 0xf0, 0x11, 0x00


	//----- nvinfo : EIATTR_KPARAM_INFO
	.align		4
.L_11:
        /*0018*/ 	.byte	0x04, 0x17
        /*001a*/ 	.short	(.L_13 - .L_12)
.L_12:
        /*001c*/ 	.word	0x00000000
        /*0020*/ 	.short	0x0004
        /*0022*/ 	.short	0x0020
        /*0024*/ 	.byte	0x00, 0xf4, 0x21, 0x00


	//----- nvinfo : EIATTR_KPARAM_INFO
	.align		4
.L_13:
        /*0028*/ 	.byte	0x04, 0x17
        /*002a*/ 	.short	(.L_15 - .L_14)
.L_14:
        /*002c*/ 	.word	0x00000000
        /*0030*/ 	.short	0x0003
        /*0032*/ 	.short	0x0018
        /*0034*/ 	.byte	0x00, 0xf4, 0x21, 0x00


	//----- nvinfo : EIATTR_KPARAM_INFO
	.align		4
.L_15:
        /*0038*/ 	.byte	0x04, 0x17
        /*003a*/ 	.short	(.L_17 - .L_16)
.L_16:
        /*003c*/ 	.word	0x00000000
        /*0040*/ 	.short	0x0002
        /*0042*/ 	.short	0x0010
        /*0044*/ 	.byte	0x00, 0xf4, 0x21, 0x00


	//----- nvinfo : EIATTR_KPARAM_INFO
	.align		4
.L_17:
        /*0048*/ 	.byte	0x04, 0x17
        /*004a*/ 	.short	(.L_19 - .L_18)
.L_18:
        /*004c*/ 	.word	0x00000000
        /*0050*/ 	.short	0x0001
        /*0052*/ 	.short	0x0008
        /*0054*/ 	.byte	0x00, 0xf4, 0x21, 0x00


	//----- nvinfo : EIATTR_KPARAM_INFO
	.align		4
.L_19:
        /*0058*/ 	.byte	0x04, 0x17
        /*005a*/ 	.short	(.L_21 - .L_20)
.L_20:
        /*005c*/ 	.word	0x00000000
        /*0060*/ 	.short	0x0000
        /*0062*/ 	.short	0x0000
        /*0064*/ 	.byte	0x00, 0xf4, 0x21, 0x00


	//----- nvinfo : EIATTR_SPARSE_MMA_MASK
	.align		4
.L_21:
        /*0068*/ 	.byte	0x03, 0x50
        /*006a*/ 	.short	0x0000


	//----- nvinfo : EIATTR_MAXREG_COUNT
	.align		4
        /*006c*/ 	.byte	0x03, 0x1b
        /*006e*/ 	.short	0x00ff


	//----- nvinfo : EIATTR_EXIT_INSTR_OFFSETS
	.align		4
        /*0070*/ 	.byte	0x04, 0x1c
        /*0072*/ 	.short	(.L_23 - .L_22)


	//   ....[0]....
.L_22:
        /*0074*/ 	.word	0x00000870


	//----- nvinfo : EIATTR_REQNTID
	.align		4
.L_23:
        /*0078*/ 	.byte	0x04, 0x10
        /*007a*/ 	.short	(.L_25 - .L_24)
.L_24:
        /*007c*/ 	.word	0x00000080
        /*0080*/ 	.word	0x00000001
        /*0084*/ 	.word	0x00000001


	//----- nvinfo : EIATTR_CBANK_PARAM_SIZE
	.align		4
.L_25:
        /*0088*/ 	.byte	0x03, 0x19
        /*008a*/ 	.short	0x002c


	//----- nvinfo : EIATTR_PARAM_CBANK
	.align		4
        /*008c*/ 	.byte	0x04, 0x0a
        /*008e*/ 	.short	(.L_27 - .L_26)
	.align		4
.L_26:
        /*0090*/ 	.word	index@(.nv.constant0.triton_poi_fused__prelu_kernel_add_mul_20)
        /*0094*/ 	.short	0x0210
        /*0096*/ 	.short	0x002c


	//----- nvinfo : EIATTR_SW_WAR
	.align		4
.L_27:
        /*0098*/ 	.byte	0x04, 0x36
        /*009a*/ 	.short	(.L_29 - .L_28)
.L_28:
        /*009c*/ 	.word	0x00000008
.L_29:


//--------------------- .nv.callgraph             --------------------------
	.section	.nv.callgraph,"",@"SHT_CUDA_CALLGRAPH"
	.align	4
	.sectionentsize	8
	.align		4
        /*0000*/ 	.word	0x00000000
	.align		4
        /*0004*/ 	.word	0xffffffff
	.align		4
        /*0008*/ 	.word	0x00000000
	.align		4
        /*000c*/ 	.word	0xfffffffe
	.align		4
        /*0010*/ 	.word	0x00000000
	.align		4
        /*0014*/ 	.word	0xfffffffd
	.align		4
        /*0018*/ 	.word	0x00000000
	.align		4
        /*001c*/ 	.word	0xfffffffc


//--------------------- .text.triton_poi_fused__prelu_kernel_add_mul_20 --------------------------
	.section	.text.triton_poi_fused__prelu_kernel_add_mul_20,"ax",@progbits
	.sectionflags	@"SHF_BARRIERS=1"
	.align	128
        .global         triton_poi_fused__prelu_kernel_add_mul_20
        .type           triton_poi_fused__prelu_kernel_add_mul_20,@function
        .size           triton_poi_fused__prelu_kernel_add_mul_20,(.L_x_1 - triton_poi_fused__prelu_kernel_add_mul_20)
        .other          triton_poi_fused__prelu_kernel_add_mul_20,@"STO_CUDA_ENTRY STV_DEFAULT"
triton_poi_fused__prelu_kernel_add_mul_20:
.text.triton_poi_fused__prelu_kernel_add_mul_20:
[----:B------:R-:W-:Y:S01]  /*0000*/  LDC R1, c[0x0][0x28] ;  /* 0x00000a00ff017b82 */ /* 0x000fe20000000800 */
[----:B------:R-:W1:Y:S07]  /*0010*/  S2R R2, SR_TID.X ;  /* 0x0000000000027919 */ /* 0x000e6e0000002100 */
[----:B------:R-:W2:Y:S01]  /*0020*/  LDC.64 R4, c[0x0][0x228] ;  /* 0x00008a00ff047b82 */ /* 0x000ea20000000a00 */
[----:B------:R-:W-:Y:S01]  /*0030*/  ULDC.64 UR6, c[0x0][0x208] ;  /* 0x0000820000067ab9 */ /* 0x000fe20000000a00 */
[----:B------:R-:W3:Y:S06]  /*0040*/  S2R R0, SR_CTAID.X ;  /* 0x0000000000007919 */ /* 0x000eec0000002500 */
[----:B------:R-:W4:Y:S08]  /*0050*/  LDC.64 R12, c[0x0][0x220] ;  /* 0x00008800ff0c7b82 */ /* 0x000f300000000a00 */
[----:B------:R-:W5:Y:S01]  /*0060*/  LDC.64 R18, c[0x0][0x210] ;  /* 0x00008400ff127b82 */ /* 0x000f620000000a00 */
[----:B-1----:R-:W-:-:S02]  /*0070*/  SHF.L.U32 R3, R2, 0x2, RZ ;  /* 0x0000000202037819 */ /* 0x002fc400000006ff */
[----:B---3--:R-:W-:Y:S02]  /*0080*/  SHF.L.U32 R20, R0, 0x9, RZ ;  /* 0x0000000900147819 */ /* 0x008fe400000006ff */
[----:B------:R-:W-:Y:S02]  /*0090*/  SHF.R.S32.HI R0, RZ, 0x16, R0 ;  /* 0x00000016ff007819 */ /* 0x000fe40000011400 */
[----:B------:R-:W-:Y:S02]  /*00a0*/  LOP3.LUT R3, R3, 0x1fc, RZ, 0xc0, !PT ;  /* 0x000001fc03037812 */ /* 0x000fe400078ec0ff */
[----:B------:R-:W-:Y:S02]  /*00b0*/  SGXT R0, R0, 0x1 ;  /* 0x000000010000781a */ /* 0x000fe40000000200 */
[----:B------:R-:W-:-:S04]  /*00c0*/  LOP3.LUT R17, R20, R3, RZ, 0xfc, !PT ;  /* 0x0000000314117212 */ /* 0x000fc800078efcff */
[CC--:B------:R-:W-:Y:S02]  /*00d0*/  LEA.HI R6, R0.reuse, R17.reuse, RZ, 0x6 ;  /* 0x0000001100067211 */ /* 0x0c0fe400078f30ff */
[----:B------:R-:W-:Y:S02]  /*00e0*/  LEA.HI R7, R0, R17, RZ, 0xe ;  /* 0x0000001100077211 */ /* 0x000fe400078f70ff */
[----:B------:R-:W-:Y:S02]  /*00f0*/  LOP3.LUT R6, R6, 0xffffffc0, RZ, 0xc0, !PT ;  /* 0xffffffc006067812 */ /* 0x000fe400078ec0ff */
[----:B------:R-:W-:Y:S02]  /*0100*/  SHF.R.S32.HI R8, RZ, 0xe, R7 ;  /* 0x0000000eff087819 */ /* 0x000fe40000011407 */
[----:B------:R-:W-:-:S05]  /*0110*/  IADD3 R15, R17, -R6, RZ ;  /* 0x80000006110f7210 */ /* 0x000fca0007ffe0ff */
[----:B------:R-:W-:Y:S02]  /*0120*/  IMAD R7, R8, 0x40, R15 ;  /* 0x0000004008077824 */ /* 0x000fe400078e020f */
[----:B------:R-:W1:Y:S02]  /*0130*/  LDC.64 R8, c[0x0][0x218] ;  /* 0x00008600ff087b82 */ /* 0x000e640000000a00 */
[----:B--2---:R-:W-:-:S06]  /*0140*/  IMAD.WIDE R4, R7, 0x4, R4 ;  /* 0x0000000407047825 */ /* 0x004fcc00078e0204 */
[----:B------:R-:W2:Y:S01]  /*0150*/  LDG.E.EL.128 R4, desc[UR6][R4.64] ;  /* 0x0000000604047981 */ /* 0x000ea2000c2e1d00 */
[----:B----4-:R-:W-:-:S06]  /*0160*/  IMAD.WIDE R12, R15, 0x4, R12 ;  /* 0x000000040f0c7825 */ /* 0x010fcc00078e020c */
[----:B------:R-:W3:Y:S01]  /*0170*/  LDG.E.EL.128 R12, desc[UR6][R12.64] ;  /* 0x000000060c0c7981 */ /* 0x000ee2000c2e1d00 */
[----:B-1----:R-:W-:-:S06]  /*0180*/  IMAD.WIDE R8, R17, 0x4, R8 ;  /* 0x0000000411087825 */ /* 0x002fcc00078e0208 */
[----:B------:R-:W4:Y:S01]  /*0190*/  LDG.E.128 R8, desc[UR6][R8.64] ;  /* 0x0000000608087981 */ /* 0x000f22000c1e1d00 */
[----:B-----5:R-:W-:-:S06]  /*01a0*/  IMAD.WIDE R18, R17, 0x4, R18 ;  /* 0x0000000411127825 */ /* 0x020fcc00078e0212 */
[----:B------:R-:W5:Y:S01]  /*01b0*/  LDG.E.128 R16, desc[UR6][R18.64] ;  /* 0x0000000612107981 */ /* 0x000f62000c1e1d00 */
[----:B------:R-:W1:Y:S01]  /*01c0*/  S2UR UR5, SR_CgaCtaId ;  /* 0x00000000000579c3 */ /* 0x000e620000008800 */
[----:B------:R-:W-:Y:S02]  /*01d0*/  UMOV UR4, 0x400 ;  /* 0x0000040000047882 */ /* 0x000fe40000000000 */
[----:B-1----:R-:W-:Y:S01]  /*01e0*/  UPRMT UR4, UR5, 0x654, UR4 ;  /* 0x0000065405047896 */ /* 0x002fe20008000004 */
[----:B--2---:R-:W-:Y:S01]  /*01f0*/  FADD R6, RZ, -R6 ;  /* 0x80000006ff067221 */ /* 0x004fe20000000000 */
[----:B------:R-:W-:Y:S01]  /*0200*/  FADD R21, RZ, -R4 ;  /* 0x80000004ff157221 */ /* 0x000fe20000000000 */
[----:B------:R-:W-:Y:S01]  /*0210*/  FADD R7, RZ, -R7 ;  /* 0x80000007ff077221 */ /* 0x000fe20000000000 */
[----:B------:R-:W-:Y:S01]  /*0220*/  FADD R5, RZ, -R5 ;  /* 0x80000005ff057221 */ /* 0x000fe20000000000 */
[----:B------:R-:W-:Y:S01]  /*0230*/  FMUL R22, R6, 1.4426950216293334961 ;  /* 0x3fb8aa3b06167820 */ /* 0x000fe20000400000 */
[----:B------:R-:W-:Y:S01]  /*0240*/  FMUL R21, R21, 1.4426950216293334961 ;  /* 0x3fb8aa3b15157820 */ /* 0x000fe20000400000 */
[----:B------:R-:W-:Y:S01]  /*0250*/  FMUL R23, R7, 1.4426950216293334961 ;  /* 0x3fb8aa3b07177820 */ /* 0x000fe20000400000 */
[----:B------:R-:W-:-:S02]  /*0260*/  FMUL R5, R5, 1.4426950216293334961 ;  /* 0x3fb8aa3b05057820 */ /* 0x000fc40000400000 */
[----:B------:R-:W-:Y:S02]  /*0270*/  FSETP.GEU.AND P2, PT, R22, -126, PT ;  /* 0xc2fc00001600780b */ /* 0x000fe40003f4e000 */
[----:B------:R-:W-:Y:S02]  /*0280*/  FSETP.GEU.AND P0, PT, R21, -126, PT ;  /* 0xc2fc00001500780b */ /* 0x000fe40003f0e000 */
[----:B------:R-:W-:Y:S02]  /*0290*/  FSETP.GEU.AND P4, PT, R23, -126, PT ;  /* 0xc2fc00001700780b */ /* 0x000fe40003f8e000 */
[----:B------:R-:W-:-:S07]  /*02a0*/  FSETP.GEU.AND P1, PT, R5, -126, PT ;  /* 0xc2fc00000500780b */ /* 0x000fce0003f2e000 */
[----:B------:R-:W-:Y:S02]  /*02b0*/  @!P2 FMUL R22, R22, 0.5 ;  /* 0x3f0000001616a820 */ /* 0x000fe40000400000 */
[----:B------:R-:W-:Y:S02]  /*02c0*/  @!P0 FMUL R21, R21, 0.5 ;  /* 0x3f00000015158820 */ /* 0x000fe40000400000 */
[----:B------:R-:W-:Y:S01]  /*02d0*/  @!P4 FMUL R23, R23, 0.5 ;  /* 0x3f0000001717c820 */ /* 0x000fe20000400000 */
[----:B------:R-:W1:Y:S01]  /*02e0*/  MUFU.EX2 R7, R22 ;  /* 0x0000001600077308 */ /* 0x000e620000000800 */
[----:B------:R-:W-:-:S07]  /*02f0*/  @!P1 FMUL R5, R5, 0.5 ;  /* 0x3f00000005059820 */ /* 0x000fce0000400000 */
[----:B------:R-:W2:Y:S08]  /*0300*/  MUFU.EX2 R4, R21 ;  /* 0x0000001500047308 */ /* 0x000eb00000000800 */
[----:B------:R-:W3:Y:S08]  /*0310*/  MUFU.EX2 R24, R23 ;  /* 0x0000001700187308 */ /* 0x000ef00000000800 */
[----:B------:R-:W4:Y:S01]  /*0320*/  MUFU.EX2 R6, R5 ;  /* 0x0000000500067308 */ /* 0x000f220000000800 */
[----:B-1----:R-:W-:Y:S01]  /*0330*/  @!P2 FMUL R7, R7, R7 ;  /* 0x000000070707a220 */ /* 0x002fe20000400000 */
[----:B--2---:R-:W-:Y:S01]  /*0340*/  @!P0 FMUL R4, R4, R4 ;  /* 0x0000000404048220 */ /* 0x004fe20000400000 */
[----:B0--3--:R-:W-:-:S02]  /*0350*/  @!P4 FMUL R24, R24, R24 ;  /* 0x000000181818c220 */ /* 0x009fc40000400000 */
[----:B------:R-:W-:Y:S01]  /*0360*/  FADD R7, R7, 1 ;  /* 0x3f80000007077421 */ /* 0x000fe20000000000 */
[----:B------:R-:W-:Y:S01]  /*0370*/  FADD R25, R4, 1 ;  /* 0x3f80000004197421 */ /* 0x000fe20000000000 */
[----:B------:R-:W-:Y:S01]  /*0380*/  FADD R24, R24, 1 ;  /* 0x3f80000018187421 */ /* 0x000fe20000000000 */
[----:B----4-:R-:W-:Y:S02]  /*0390*/  @!P1 FMUL R6, R6, R6 ;  /* 0x0000000606069220 */ /* 0x010fe40000400000 */
[----:B------:R-:W-:Y:S02]  /*03a0*/  FSETP.GT.AND P1, PT, R7, 8.50705917302346158658e+37, PT ;  /* 0x7e8000000700780b */ /* 0x000fe40003f24000 */
[----:B------:R-:W-:Y:S01]  /*03b0*/  FADD R6, R6, 1 ;  /* 0x3f80000006067421 */ /* 0x000fe20000000000 */
[----:B------:R-:W-:Y:S02]  /*03c0*/  FSETP.GT.AND P3, PT, R25, 8.50705917302346158658e+37, PT ;  /* 0x7e8000001900780b */ /* 0x000fe40003f64000 */
[----:B------:R-:W-:-:S02]  /*03d0*/  FSETP.GT.AND P0, PT, R24, 8.50705917302346158658e+37, PT ;  /* 0x7e8000001800780b */ /* 0x000fc40003f04000 */
[----:B------:R-:W-:Y:S02]  /*03e0*/  FSETP.GT.AND P2, PT, R6, 8.50705917302346158658e+37, PT ;  /* 0x7e8000000600780b */ /* 0x000fe40003f44000 */
[----:B------:R-:W-:-:S04]  /*03f0*/  FSETP.GT.AND P6, PT, R8, RZ, PT ;  /* 0x000000ff0800720b */ /* 0x000fc80003fc4000 */
[----:B------:R-:W-:Y:S01]  /*0400*/  @P1 FMUL R7, R7, 0.25 ;  /* 0x3e80000007071820 */ /* 0x000fe20000400000 */
[----:B------:R-:W-:Y:S02]  /*0410*/  FSETP.GT.AND P4, PT, R10, RZ, PT ;  /* 0x000000ff0a00720b */ /* 0x000fe40003f84000 */
[----:B------:R-:W-:Y:S02]  /*0420*/  @P3 FMUL R25, R25, 0.25 ;  /* 0x3e80000019193820 */ /* 0x000fe40000400000 */
[----:B------:R-:W-:Y:S01]  /*0430*/  @P0 FMUL R24, R24, 0.25 ;  /* 0x3e80000018180820 */ /* 0x000fe20000400000 */
[----:B------:R-:W-:Y:S01]  /*0440*/  FSETP.GT.AND P5, PT, R9, RZ, PT ;  /* 0x000000ff0900720b */ /* 0x000fe20003fa4000 */
[----:B------:R-:W-:Y:S01]  /*0450*/  @P2 FMUL R6, R6, 0.25 ;  /* 0x3e80000006062820 */ /* 0x000fe20000400000 */
[----:B------:R-:W0:Y:S01]  /*0460*/  MUFU.RCP R7, R7 ;  /* 0x0000000700077308 */ /* 0x000e220000001000 */
[----:B------:R-:W-:Y:S01]  /*0470*/  HFMA2.MMA R21, -RZ, RZ, 1.625, 0 ;  /* 0x3e800000ff157435 */ /* 0x000fe200000001ff */
[----:B------:R-:W-:Y:S01]  /*0480*/  @!P6 FMUL R8, R8, R12 ;  /* 0x0000000c0808e220 */ /* 0x000fe20000400000 */
[----:B------:R-:W-:-:S05]  /*0490*/  FSETP.GT.AND P6, PT, R11, RZ, PT ;  /* 0x000000ff0b00720b */ /* 0x000fca0003fc4000 */
[----:B------:R-:W1:Y:S08]  /*04a0*/  MUFU.RCP R25, R25 ;  /* 0x0000001900197308 */ /* 0x000e700000001000 */
[----:B------:R2:W3:Y:S08]  /*04b0*/  MUFU.RCP R5, R6 ;  /* 0x0000000600057308 */ /* 0x0004f00000001000 */
[----:B------:R-:W4:Y:S01]  /*04c0*/  MUFU.RCP R24, R24 ;  /* 0x0000001800187308 */ /* 0x000f220000001000 */
[----:B------:R-:W5:Y:S01]  /*04d0*/  S2R R4, SR_TID.X ;  /* 0x0000000000047919 */ /* 0x000f620000002100 */
[----:B------:R-:W-:Y:S01]  /*04e0*/  @!P4 FMUL R10, R10, R14 ;  /* 0x0000000e0a0ac220 */ /* 0x000fe20000400000 */
[----:B------:R-:W-:Y:S01]  /*04f0*/  @!P5 FMUL R9, R9, R13 ;  /* 0x0000000d0909d220 */ /* 0x000fe20000400000 */
[----:B------:R-:W-:-:S02]  /*0500*/  FSEL R14, R21, 1, P1 ;  /* 0x3f800000150e7808 */ /* 0x000fc40000800000 */
[C---:B--2---:R-:W-:Y:S02]  /*0510*/  FSEL R6, R21.reuse, 1, P3 ;  /* 0x3f80000015067808 */ /* 0x044fe40001800000 */
[C---:B------:R-:W-:Y:S02]  /*0520*/  FSEL R12, R21.reuse, 1, P2 ;  /* 0x3f800000150c7808 */ /* 0x040fe40001000000 */
[----:B------:R-:W-:Y:S01]  /*0530*/  FSEL R13, R21, 1, P0 ;  /* 0x3f800000150d7808 */ /* 0x000fe20000000000 */
[----:B0-----:R-:W-:Y:S01]  /*0540*/  FMUL R7, R7, R14 ;  /* 0x0000000e07077220 */ /* 0x001fe20000400000 */
[----:B------:R-:W-:Y:S01]  /*0550*/  @!P6 FMUL R11, R11, R15 ;  /* 0x0000000f0b0be220 */ /* 0x000fe20000400000 */
[----:B-1----:R-:W-:Y:S01]  /*0560*/  FMUL R25, R25, R6 ;  /* 0x0000000619197220 */ /* 0x002fe20000400000 */
[----:B---3--:R-:W-:Y:S01]  /*0570*/  FMUL R12, R5, R12 ;  /* 0x0000000c050c7220 */ /* 0x008fe20000400000 */
[----:B----4-:R-:W-:Y:S01]  /*0580*/  FMUL R24, R24, R13 ;  /* 0x0000000d18187220 */ /* 0x010fe20000400000 */
[----:B-----5:R-:W-:Y:S01]  /*0590*/  FFMA R18, R10, R7, R18 ;  /* 0x000000070a127223 */ /* 0x020fe20000000012 */
[----:B------:R-:W-:Y:S01]  /*05a0*/  FFMA R16, R8, R25, R16 ;  /* 0x0000001908107223 */ /* 0x000fe20000000010 */
[----:B------:R-:W-:Y:S01]  /*05b0*/  FFMA R17, R9, R12, R17 ;  /* 0x0000000c09117223 */ /* 0x000fe20000000011 */
[----:B------:R-:W-:Y:S01]  /*05c0*/  FFMA R19, R11, R24, R19 ;  /* 0x000000180b137223 */ /* 0x000fe20000000013 */
[----:B------:R-:W-:-:S05]  /*05d0*/  LEA R10, R3, UR4, 0x2 ;  /* 0x00000004030a7c11 */ /* 0x000fca000f8e10ff */
[----:B------:R0:W-:Y:S01]  /*05e0*/  STS.128 [R10], R16 ;  /* 0x000000100a007388 */ /* 0x0001e20000000c00 */
[----:B------:R-:W-:-:S04]  /*05f0*/  LOP3.LUT R4, R4, 0x7f, RZ, 0xc0, !PT ;  /* 0x0000007f04047812 */ /* 0x000fc800078ec0ff */
[----:B------:R-:W-:Y:S01]  /*0600*/  LEA R21, R4, UR4, 0x2 ;  /* 0x0000000404157c11 */ /* 0x000fe2000f8e10ff */
[----:B------:R-:W-:Y:S01]  /*0610*/  BAR.SYNC.DEFER_BLOCKING 0x0 ;  /* 0x0000000000007b1d */ /* 0x000fe20000010000 */
[----:B------:R-:W-:-:S07]  /*0620*/  LOP3.LUT R9, R20, 0x7f, R2, 0xf8, !PT ;  /* 0x0000007f14097812 */ /* 0x000fce00078ef802 */
[----:B------:R-:W1:Y:S01]  /*0630*/  LDC.64 R2, c[0x0][0x230] ;  /* 0x00008c00ff027b82 */ /* 0x000e620000000a00 */
[----:B------:R-:W-:Y:S01]  /*0640*/  LOP3.LUT R11, R9, 0x80, RZ, 0xfc, !PT ;  /* 0x00000080090b7812 */ /* 0x000fe200078efcff */
[----:B------:R-:W2:Y:S04]  /*0650*/  LDS R7, [R21] ;  /* 0x0000000015077984 */ /* 0x000ea80000000800 */
[----:B------:R-:W3:Y:S04]  /*0660*/  LDS R6, [R21+0x200] ;  /* 0x0002000015067984 */ /* 0x000ee80000000800 */
[----:B------:R-:W4:Y:S04]  /*0670*/  LDS R5, [R21+0x400] ;  /* 0x0004000015057984 */ /* 0x000f280000000800 */
[----:B------:R-:W5:Y:S01]  /*0680*/  LDS R4, [R21+0x600] ;  /* 0x0006000015047984 */ /* 0x000f620000000800 */
[----:B------:R-:W-:-:S02]  /*0690*/  LEA.HI R8, R0, R9, RZ, 0x6 ;  /* 0x0000000900087211 */ /* 0x000fc400078f30ff */
[C---:B------:R-:W-:Y:S02]  /*06a0*/  LOP3.LUT R13, R9.reuse, 0x100, RZ, 0xfc, !PT ;  /* 0x00000100090d7812 */ /* 0x040fe400078efcff */
[----:B------:R-:W-:Y:S02]  /*06b0*/  LOP3.LUT R15, R9, 0x180, RZ, 0xfc, !PT ;  /* 0x00000180090f7812 */ /* 0x000fe400078efcff */
[----:B------:R-:W-:Y:S02]  /*06c0*/  LEA.HI R12, R0, R11, RZ, 0x6 ;  /* 0x0000000b000c7211 */ /* 0x000fe400078f30ff */
[----:B0-----:R-:W-:Y:S02]  /*06d0*/  LOP3.LUT R10, R8, 0xfffffec0, RZ, 0xc0, !PT ;  /* 0xfffffec0080a7812 */ /* 0x001fe400078ec0ff */
[C---:B------:R-:W-:Y:S02]  /*06e0*/  LEA.HI R16, R0.reuse, R13, RZ, 0x6 ;  /* 0x0000000d00107211 */ /* 0x040fe400078f30ff */
[----:B------:R-:W-:-:S02]  /*06f0*/  LEA.HI R17, R0, R15, RZ, 0x6 ;  /* 0x0000000f00117211 */ /* 0x000fc400078f30ff */
[----:B------:R-:W-:Y:S02]  /*0700*/  LOP3.LUT R14, R12, 0xffffffc0, RZ, 0xc0, !PT ;  /* 0xffffffc00c0e7812 */ /* 0x000fe400078ec0ff */
[----:B------:R-:W-:Y:S02]  /*0710*/  IADD3 R9, R9, -R10, RZ ;  /* 0x8000000a09097210 */ /* 0x000fe40007ffe0ff */
[----:B------:R-:W-:Y:S02]  /*0720*/  LOP3.LUT R0, R16, 0xffffffc0, RZ, 0xc0, !PT ;  /* 0xffffffc010007812 */ /* 0x000fe400078ec0ff */
[----:B------:R-:W-:Y:S02]  /*0730*/  LOP3.LUT R10, R17, 0xffffffc0, RZ, 0xc0, !PT ;  /* 0xffffffc0110a7812 */ /* 0x000fe400078ec0ff */
[----:B------:R-:W-:Y:S01]  /*0740*/  SHF.R.S32.HI R8, RZ, 0x6, R8 ;  /* 0x00000006ff087819 */ /* 0x000fe20000011408 */
[----:B------:R-:W-:Y:S01]  /*0750*/  IMAD.IADD R11, R11, 0x1, -R14 ;  /* 0x000000010b0b7824 */ /* 0x000fe200078e0a0e */
[----:B------:R-:W-:-:S02]  /*0760*/  SHF.R.S32.HI R12, RZ, 0x6, R12 ;  /* 0x00000006ff0c7819 */ /* 0x000fc4000001140c */
[----:B------:R-:W-:Y:S02]  /*0770*/  IADD3 R13, R13, -R0, RZ ;  /* 0x800000000d0d7210 */ /* 0x000fe40007ffe0ff */
[----:B------:R-:W-:Y:S02]  /*0780*/  SHF.R.S32.HI R16, RZ, 0x6, R16 ;  /* 0x00000006ff107819 */ /* 0x000fe40000011410 */
[----:B------:R-:W-:Y:S02]  /*0790*/  IADD3 R10, R15, -R10, RZ ;  /* 0x8000000a0f0a7210 */ /* 0x000fe40007ffe0ff */
[----:B------:R-:W-:Y:S01]  /*07a0*/  SHF.R.S32.HI R17, RZ, 0x6, R17 ;  /* 0x00000006ff117819 */ /* 0x000fe20000011411 */
[----:B------:R-:W-:Y:S02]  /*07b0*/  IMAD R9, R8, 0x81, R9 ;  /* 0x0000008108097824 */ /* 0x000fe400078e0209 */
[----:B------:R-:W-:Y:S02]  /*07c0*/  IMAD R11, R12, 0x81, R11 ;  /* 0x000000810c0b7824 */ /* 0x000fe400078e020b */
[----:B------:R-:W-:-:S02]  /*07d0*/  IMAD R13, R16, 0x81, R13 ;  /* 0x00000081100d7824 */ /* 0x000fc400078e020d */
[----:B------:R-:W-:Y:S02]  /*07e0*/  IMAD R17, R17, 0x81, R10 ;  /* 0x0000008111117824 */ /* 0x000fe400078e020a */
[----:B-1----:R-:W-:-:S04]  /*07f0*/  IMAD.WIDE R8, R9, 0x4, R2 ;  /* 0x0000000409087825 */ /* 0x002fc800078e0202 */
[--C-:B------:R-:W-:Y:S01]  /*0800*/  IMAD.WIDE R10, R11, 0x4, R2.reuse ;  /* 0x000000040b0a7825 */ /* 0x100fe200078e0202 */
[----:B--2---:R-:W-:Y:S03]  /*0810*/  STG.E desc[UR6][R8.64], R7 ;  /* 0x0000000708007986 */ /* 0x004fe6000c101906 */
[--C-:B------:R-:W-:Y:S01]  /*0820*/  IMAD.WIDE R12, R13, 0x4, R2.reuse ;  /* 0x000000040d0c7825 */ /* 0x100fe200078e0202 */
[----:B---3--:R-:W-:Y:S03]  /*0830*/  STG.E desc[UR6][R10.64], R6 ;  /* 0x000000060a007986 */ /* 0x008fe6000c101906 */
[----:B------:R-:W-:Y:S01]  /*0840*/  IMAD.WIDE R2, R17, 0x4, R2 ;  /* 0x0000000411027825 */ /* 0x000fe200078e0202 */
[----:B----4-:R-:W-:Y:S04]  /*0850*/  STG.E desc[UR6][R12.64], R5 ;  /* 0x000000050c007986 */ /* 0x010fe8000c101906 */
[----:B-----5:R-:W-:Y:S01]  /*0860*/  STG.E desc[UR6][R2.64], R4 ;  /* 0x0000000402007986 */ /* 0x020fe2000c101906 */
[----:B------:R-:W-:Y:S05]  /*0870*/  EXIT ;  /* 0x000000000000794d */ /* 0x000fea0003800000 */
.L_x_0:
[----:B------:R-:W-:-:S00]  /*0880*/  BRA `(.L_x_0) ;  /* 0xfffffffc00fc7947 */ /* 0x000fc0000383ffff */
[----:B------:R-:W-:-:S00]  /*0890*/  NOP ;  /* 0x0000000000007918 */ /* 0x000fc00000000000 */
        /* <DEDUP_REMOVED lines=14> */
.L_x_1:


//--------------------- .nv.shared.triton_poi_fused__prelu_kernel_add_mul_20 --------------------------
	.section	.nv.shared.triton_poi_fused__prelu_kernel_add_mul_20,"aw",@nobits
	.sectionflags	@""
	.align	16
	.zero		1024


//--------------------- .nv.constant0.triton_poi_fused__prelu_kernel_add_mul_20 --------------------------
	.section	.nv.constant0.triton_poi_fused__prelu_kernel_add_mul_20,"a",@progbits
	.sectionflags	@""
	.align	4
.nv.constant0.triton_poi_fused__prelu_kernel_add_mul_20:
	.zero		572
